//
// Generated by NVIDIA NVVM Compiler
//
// Compiler Build ID: CL-36424714
// Cuda compilation tools, release 13.0, V13.0.88
// Based on NVVM 20.0.0
//

.version 9.0
.target sm_100
.address_size 64

	// .globl	_Z11l1CacheTestPfS_ii

.visible .entry _Z11l1CacheTestPfS_ii(
	.param .u64 .ptr .align 1 _Z11l1CacheTestPfS_ii_param_0,
	.param .u64 .ptr .align 1 _Z11l1CacheTestPfS_ii_param_1,
	.param .u32 _Z11l1CacheTestPfS_ii_param_2,
	.param .u32 _Z11l1CacheTestPfS_ii_param_3
)
{
	.reg .pred 	%p<7>;
	.reg .b32 	%r<30>;
	.reg .b32 	%f<25>;
	.reg .b64 	%rd<15>;

	ld.param.u64 	%rd3, [_Z11l1CacheTestPfS_ii_param_0];
	ld.param.u64 	%rd2, [_Z11l1CacheTestPfS_ii_param_1];
	ld.param.u32 	%r11, [_Z11l1CacheTestPfS_ii_param_2];
	ld.param.u32 	%r12, [_Z11l1CacheTestPfS_ii_param_3];
	cvta.to.global.u64 	%rd1, %rd3;
	mov.u32 	%r13, %tid.x;
	mov.u32 	%r14, %ctaid.x;
	mov.u32 	%r15, %ntid.x;
	mad.lo.s32 	%r1, %r14, %r15, %r13;
	setp.ge.s32 	%p1, %r1, %r11;
	mov.f32 	%f24, 0f00000000;
	@%p1 bra 	$L__BB0_7;
	add.s32 	%r16, %r1, %r12;
	max.s32 	%r17, %r11, %r16;
	setp.lt.s32 	%p2, %r16, %r11;
	selp.u32 	%r18, 1, 0, %p2;
	add.s32 	%r19, %r16, %r18;
	sub.s32 	%r20, %r17, %r19;
	div.u32 	%r21, %r20, %r12;
	add.s32 	%r2, %r21, %r18;
	and.b32  	%r22, %r2, 3;
	setp.eq.s32 	%p3, %r22, 3;
	mov.f32 	%f24, 0f00000000;
	mov.u32 	%r28, %r1;
	@%p3 bra 	$L__BB0_4;
	add.s32 	%r23, %r2, 1;
	and.b32  	%r24, %r23, 3;
	neg.s32 	%r26, %r24;
	mov.f32 	%f24, 0f00000000;
	mov.u32 	%r28, %r1;
$L__BB0_3:
	.pragma "nounroll";
	mul.wide.s32 	%rd4, %r28, 4;
	add.s64 	%rd5, %rd1, %rd4;
	ld.global.f32 	%f12, [%rd5];
	add.f32 	%f24, %f24, %f12;
	add.s32 	%r28, %r28, %r12;
	add.s32 	%r26, %r26, 1;
	setp.ne.s32 	%p4, %r26, 0;
	@%p4 bra 	$L__BB0_3;
$L__BB0_4:
	setp.lt.u32 	%p5, %r2, 3;
	@%p5 bra 	$L__BB0_7;
	mul.wide.s32 	%rd8, %r12, 4;
	shl.b32 	%r25, %r12, 2;
$L__BB0_6:
	mul.wide.s32 	%rd6, %r28, 4;
	add.s64 	%rd7, %rd1, %rd6;
	ld.global.f32 	%f13, [%rd7];
	add.f32 	%f14, %f24, %f13;
	add.s64 	%rd9, %rd7, %rd8;
	ld.global.f32 	%f15, [%rd9];
	add.f32 	%f16, %f14, %f15;
	add.s64 	%rd10, %rd9, %rd8;
	ld.global.f32 	%f17, [%rd10];
	add.f32 	%f18, %f16, %f17;
	add.s64 	%rd11, %rd10, %rd8;
	ld.global.f32 	%f19, [%rd11];
	add.f32 	%f24, %f18, %f19;
	add.s32 	%r28, %r25, %r28;
	setp.lt.s32 	%p6, %r28, %r11;
	@%p6 bra 	$L__BB0_6;
$L__BB0_7:
	cvta.to.global.u64 	%rd12, %rd2;
	mul.wide.s32 	%rd13, %r1, 4;
	add.s64 	%rd14, %rd12, %rd13;
	st.global.f32 	[%rd14], %f24;
	ret;

}


// ===== COMPILED SASS (sm_100) =====

	.target	sm_100

	.elftype	@"ET_EXEC"


//--------------------- .note.nv.tkinfo           --------------------------
	.section	.note.nv.tkinfo,"",@"SHT_NOTE"
	.sectionflags	@"SHF_NOTE_NV_TKINFO"
	.tkinfo
        /*0018*/ 	.word	0x00000002
        /*0030*/ 	.string	""
        /*0030*/ 	.string	"ptxas"
        /*0030*/ 	.string	"Cuda compilation tools, release 13.0, V13.0.88"
        /*0030*/ 	.string	"Build cuda_13.0.r13.0/compiler.36424714_0"
        /*0030*/ 	.string	"-arch sm_100 -m 64 "



//--------------------- .note.nv.cuinfo           --------------------------
	.section	.note.nv.cuinfo,"",@"SHT_NOTE"
	.sectionflags	@"SHF_NOTE_NV_CUINFO"
        /*0018*/ 	.short	0x0002
        /*001a*/ 	.short	0x0064
        /*001c*/ 	.short	0x0082
	.zero		2


//--------------------- .nv.info                  --------------------------
	.section	.nv.info,"",@"SHT_CUDA_INFO"
	.align	4


	//----- nvinfo : EIATTR_REGCOUNT
	.align		4
        /*0000*/ 	.byte	0x04, 0x2f
        /*0002*/ 	.short	(.L_1 - .L_0)
	.align		4
.L_0:
        /*0004*/ 	.word	index@(_Z11l1CacheTestPfS_ii)
        /*0008*/ 	.word	0x0000000f


	//----- nvinfo : EIATTR_FRAME_SIZE
	.align		4
.L_1:
        /*000c*/ 	.byte	0x04, 0x11
        /*000e*/ 	.short	(.L_3 - .L_2)
	.align		4
.L_2:
        /*0010*/ 	.word	index@(_Z11l1CacheTestPfS_ii)
        /*0014*/ 	.word	0x00000000


	//----- nvinfo : EIATTR_MIN_STACK_SIZE
	.align		4
.L_3:
        /*0018*/ 	.byte	0x04, 0x12
        /*001a*/ 	.short	(.L_5 - .L_4)
	.align		4
.L_4:
        /*001c*/ 	.word	index@(_Z11l1CacheTestPfS_ii)
        /*0020*/ 	.word	0x00000000
.L_5:


//--------------------- .nv.compat                --------------------------
	.section	.nv.compat,"",@"SHT_CUDA_COMPAT_INFO"
	.align	4
        /*0000*/ 	.byte	0x02, 0x09, 0x00, 0x00, 0x02, 0x02, 0x01, 0x00, 0x02, 0x05, 0x05, 0x00, 0x03, 0x07, 0x01, 0x01
        /*0010*/ 	.byte	0x02, 0x03, 0x00, 0x00, 0x02, 0x06, 0x01, 0x00, 0x04, 0x0b, 0x08, 0x00, 0x09, 0x00, 0x00, 0x00
        /*0020*/ 	.byte	0x00, 0x00, 0x00, 0x00


//--------------------- .nv.info._Z11l1CacheTestPfS_ii --------------------------
	.section	.nv.info._Z11l1CacheTestPfS_ii,"",@"SHT_CUDA_INFO"
	.sectionflags	@""
	.align	4


	//----- nvinfo : EIATTR_CUDA_API_VERSION
	.align		4
        /*0000*/ 	.byte	0x04, 0x37
        /*0002*/ 	.short	(.L_7 - .L_6)
.L_6:
        /*0004*/ 	.word	0x00000082


	//----- nvinfo : EIATTR_KPARAM_INFO
	.align		4
.L_7:
        /*0008*/ 	.byte	0x04, 0x17
        /*000a*/ 	.short	(.L_9 - .L_8)
.L_8:
        /*000c*/ 	.word	0x00000000
        /*0010*/ 	.short	0x0003
        /*0012*/ 	.short	0x0014
        /*0014*/ 	.byte	0x00, 0xf0, 0x11, 0x00


	//----- nvinfo : EIATTR_KPARAM_INFO
	.align		4
.L_9:
        /*0018*/ 	.byte	0x04, 0x17
        /*001a*/ 	.short	(.L_11 - .L_10)
.L_10:
        /*001c*/ 	.word	0x00000000
        /*0020*/ 	.short	0x0002
        /*0022*/ 	.short	0x0010
        /*0024*/ 	.byte	0x00, 0xf0, 0x11, 0x00


	//----- nvinfo : EIATTR_KPARAM_INFO
	.align		4
.L_11:
        /*0028*/ 	.byte	0x04, 0x17
        /*002a*/ 	.short	(.L_13 - .L_12)
.L_12:
        /*002c*/ 	.word	0x00000000
        /*0030*/ 	.short	0x0001
        /*0032*/ 	.short	0x0008
        /*0034*/ 	.byte	0x00, 0xf5, 0x21, 0x00


	//----- nvinfo : EIATTR_KPARAM_INFO
	.align		4
.L_13:
        /*0038*/ 	.byte	0x04, 0x17
        /*003a*/ 	.short	(.L_15 - .L_14)
.L_14:
        /*003c*/ 	.word	0x00000000
        /*0040*/ 	.short	0x0000
        /*0042*/ 	.short	0x0000
        /*0044*/ 	.byte	0x00, 0xf5, 0x21, 0x00


	//----- nvinfo : EIATTR_SPARSE_MMA_MASK
	.align		4
.L_15:
        /*0048*/ 	.byte	0x03, 0x50
        /*004a*/ 	.short	0x0000


	//----- nvinfo : EIATTR_MAXREG_COUNT
	.align		4
        /*004c*/ 	.byte	0x03, 0x1b
        /*004e*/ 	.short	0x00ff


	//----- nvinfo : EIATTR_MERCURY_ISA_VERSION
	.align		4
        /*0050*/ 	.byte	0x03, 0x5f
        /*0052*/ 	.short	0x0101


	//----- nvinfo : EIATTR_VRC_CTA_INIT_COUNT
	.align		4
        /*0054*/ 	.byte	0x02, 0x4a
	.zero		1
	.zero		1


	//----- nvinfo : EIATTR_EXIT_INSTR_OFFSETS
	.align		4
        /*0058*/ 	.byte	0x04, 0x1c
        /*005a*/ 	.short	(.L_17 - .L_16)


	//   ....[0]....
.L_16:
        /*005c*/ 	.word	0x000004e0


	//----- nvinfo : EIATTR_CRS_STACK_SIZE
	.align		4
.L_17:
        /*0060*/ 	.byte	0x04, 0x1e
        /*0062*/ 	.short	(.L_19 - .L_18)
.L_18:
        /*0064*/ 	.word	0x00000000


	//----- nvinfo : EIATTR_CBANK_PARAM_SIZE
	.align		4
.L_19:
        /*0068*/ 	.byte	0x03, 0x19
        /*006a*/ 	.short	0x0018


	//----- nvinfo : EIATTR_PARAM_CBANK
	.align		4
        /*006c*/ 	.byte	0x04, 0x0a
        /*006e*/ 	.short	(.L_21 - .L_20)
	.align		4
.L_20:
        /*0070*/ 	.word	index@(.nv.constant0._Z11l1CacheTestPfS_ii)
        /*0074*/ 	.short	0x0380
        /*0076*/ 	.short	0x0018


	//----- nvinfo : EIATTR_SW_WAR
	.align		4
.L_21:
        /*0078*/ 	.byte	0x04, 0x36
        /*007a*/ 	.short	(.L_23 - .L_22)
.L_22:
        /*007c*/ 	.word	0x00000008
.L_23:


//--------------------- .nv.callgraph             --------------------------
	.section	.nv.callgraph,"",@"SHT_CUDA_CALLGRAPH"
	.align	4
	.sectionentsize	8
	.align		4
        /*0000*/ 	.word	0x00000000
	.align		4
        /*0004*/ 	.word	0xffffffff
	.align		4
        /*0008*/ 	.word	0x00000000
	.align		4
        /*000c*/ 	.word	0xfffffffe
	.align		4
        /*0010*/ 	.word	0x00000000
	.align		4
        /*0014*/ 	.word	0xfffffffd
	.align		4
        /*0018*/ 	.word	0x00000000
	.align		4
        /*001c*/ 	.word	0xfffffffc


//--------------------- .text._Z11l1CacheTestPfS_ii --------------------------
	.section	.text._Z11l1CacheTestPfS_ii,"ax",@progbits
	.align	128
        .global         _Z11l1CacheTestPfS_ii
        .type           _Z11l1CacheTestPfS_ii,@function
        .size           _Z11l1CacheTestPfS_ii,(.L_x_7 - _Z11l1CacheTestPfS_ii)
        .other          _Z11l1CacheTestPfS_ii,@"STO_CUDA_ENTRY STV_DEFAULT"
_Z11l1CacheTestPfS_ii:
.text._Z11l1CacheTestPfS_ii:
[----:B------:R-:W-:Y:S01]  /*0000*/  LDC R1, c[0x0][0x37c] ;  /* 0x0000df00ff017b82 */ /* 0x000fe20000000800 */
[----:B------:R-:W0:Y:S07]  /*0010*/  S2R R0, SR_TID.X ;  /* 0x0000000000007919 */ /* 0x000e2e0000002100 */
[----:B------:R-:W0:Y:S01]  /*0020*/  S2UR UR6, SR_CTAID.X ;  /* 0x00000000000679c3 */ /* 0x000e220000002500 */
[----:B------:R-:W1:Y:S01]  /*0030*/  LDCU UR7, c[0x0][0x390] ;  /* 0x00007200ff0777ac */ /* 0x000e620008000800 */
[----:B------:R-:W-:Y:S01]  /*0040*/  BSSY.RECONVERGENT B0, `(.L_x_0) ;  /* 0x0000046000007945 */ /* 0x000fe20003800200 */
[----:B------:R-:W-:Y:S01]  /*0050*/  HFMA2 R2, -RZ, RZ, 0, 0 ;  /* 0x00000000ff027431 */ /* 0x000fe200000001ff */
[----:B------:R-:W2:Y:S04]  /*0060*/  LDCU.64 UR4, c[0x0][0x358] ;  /* 0x00006b00ff0477ac */ /* 0x000ea80008000a00 */
[----:B------:R-:W0:Y:S02]  /*0070*/  LDC R3, c[0x0][0x360] ;  /* 0x0000d800ff037b82 */ /* 0x000e240000000800 */
[----:B0-----:R-:W-:-:S05]  /*0080*/  IMAD R0, R3, UR6, R0 ;  /* 0x0000000603007c24 */ /* 0x001fca000f8e0200 */
[----:B-1----:R-:W-:-:S13]  /*0090*/  ISETP.GE.AND P0, PT, R0, UR7, PT ;  /* 0x0000000700007c0c */ /* 0x002fda000bf06270 */
[----:B--2---:R-:W-:Y:S05]  /*00a0*/  @P0 BRA `(.L_x_1) ;  /* 0x0000000000fc0947 */ /* 0x004fea0003800000 */
[----:B------:R-:W0:Y:S01]  /*00b0*/  LDC R3, c[0x0][0x394] ;  /* 0x0000e500ff037b82 */ /* 0x000e220000000800 */
[----:B------:R-:W-:Y:S01]  /*00c0*/  BSSY.RECONVERGENT B1, `(.L_x_2) ;  /* 0x000002c000017945 */ /* 0x000fe20003800200 */
[----:B------:R-:W-:Y:S01]  /*00d0*/  MOV R12, R0 ;  /* 0x00000000000c7202 */ /* 0x000fe20000000f00 */
[----:B0-----:R-:W0:Y:S01]  /*00e0*/  I2F.U32.RP R8, R3 ;  /* 0x0000000300087306 */ /* 0x001e220000209000 */
[----:B------:R-:W-:Y:S02]  /*00f0*/  IADD3 R2, PT, PT, R0, R3, RZ ;  /* 0x0000000300027210 */ /* 0x000fe40007ffe0ff */
[----:B------:R-:W-:Y:S02]  /*0100*/  ISETP.NE.U32.AND P2, PT, R3, RZ, PT ;  /* 0x000000ff0300720c */ /* 0x000fe40003f45070 */
[C---:B------:R-:W-:Y:S02]  /*0110*/  ISETP.GE.AND P0, PT, R2.reuse, UR7, PT ;  /* 0x0000000702007c0c */ /* 0x040fe4000bf06270 */
[----:B------:R-:W-:Y:S01]  /*0120*/  VIMNMX R7, PT, PT, R2, UR7, !PT ;  /* 0x0000000702077c48 */ /* 0x000fe2000ffe0100 */
[----:B0-----:R-:W0:Y:S02]  /*0130*/  MUFU.RCP R8, R8 ;  /* 0x0000000800087308 */ /* 0x001e240000001000 */
[----:B0-----:R-:W-:-:S06]  /*0140*/  IADD3 R4, PT, PT, R8, 0xffffffe, RZ ;  /* 0x0ffffffe08047810 */ /* 0x001fcc0007ffe0ff */
[----:B------:R0:W1:Y:S02]  /*0150*/  F2I.FTZ.U32.TRUNC.NTZ R5, R4 ;  /* 0x0000000400057305 */ /* 0x000064000021f000 */
[----:B0-----:R-:W-:Y:S02]  /*0160*/  IMAD.MOV.U32 R4, RZ, RZ, RZ ;  /* 0x000000ffff047224 */ /* 0x001fe400078e00ff */
[----:B-1----:R-:W-:-:S04]  /*0170*/  IMAD.MOV R6, RZ, RZ, -R5 ;  /* 0x000000ffff067224 */ /* 0x002fc800078e0a05 */
[----:B------:R-:W-:Y:S01]  /*0180*/  IMAD R9, R6, R3, RZ ;  /* 0x0000000306097224 */ /* 0x000fe200078e02ff */
[----:B------:R-:W-:-:S03]  /*0190*/  SEL R6, RZ, 0x1, P0 ;  /* 0x00000001ff067807 */ /* 0x000fc60000000000 */
[----:B------:R-:W-:Y:S01]  /*01a0*/  IMAD.HI.U32 R5, R5, R9, R4 ;  /* 0x0000000905057227 */ /* 0x000fe200078e0004 */
[----:B------:R-:W-:-:S05]  /*01b0*/  IADD3 R2, PT, PT, R7, -R2, -R6 ;  /* 0x8000000207027210 */ /* 0x000fca0007ffe806 */
[----:B------:R-:W-:-:S05]  /*01c0*/  IMAD.HI.U32 R5, R5, R2, RZ ;  /* 0x0000000205057227 */ /* 0x000fca00078e00ff */
[----:B------:R-:W-:-:S05]  /*01d0*/  IADD3 R4, PT, PT, -R5, RZ, RZ ;  /* 0x000000ff05047210 */ /* 0x000fca0007ffe1ff */
[----:B------:R-:W-:-:S05]  /*01e0*/  IMAD R2, R3, R4, R2 ;  /* 0x0000000403027224 */ /* 0x000fca00078e0202 */
[----:B------:R-:W-:-:S13]  /*01f0*/  ISETP.GE.U32.AND P0, PT, R2, R3, PT ;  /* 0x000000030200720c */ /* 0x000fda0003f06070 */
[----:B------:R-:W-:Y:S01]  /*0200*/  @P0 IMAD.IADD R2, R2, 0x1, -R3 ;  /* 0x0000000102020824 */ /* 0x000fe200078e0a03 */
[----:B------:R-:W-:-:S04]  /*0210*/  @P0 IADD3 R5, PT, PT, R5, 0x1, RZ ;  /* 0x0000000105050810 */ /* 0x000fc80007ffe0ff */
[----:B------:R-:W-:-:S13]  /*0220*/  ISETP.GE.U32.AND P1, PT, R2, R3, PT ;  /* 0x000000030200720c */ /* 0x000fda0003f26070 */
[----:B------:R-:W-:Y:S01]  /*0230*/  @P1 VIADD R5, R5, 0x1 ;  /* 0x0000000105051836 */ /* 0x000fe20000000000 */
[----:B------:R-:W-:-:S04]  /*0240*/  @!P2 LOP3.LUT R5, RZ, R3, RZ, 0x33, !PT ;  /* 0x00000003ff05a212 */ /* 0x000fc800078e33ff */
[----:B------:R-:W-:-:S04]  /*0250*/  IADD3 R5, PT, PT, R6, R5, RZ ;  /* 0x0000000506057210 */ /* 0x000fc80007ffe0ff */
[C---:B------:R-:W-:Y:S02]  /*0260*/  LOP3.LUT R2, R5.reuse, 0x3, RZ, 0xc0, !PT ;  /* 0x0000000305027812 */ /* 0x040fe400078ec0ff */
[----:B------:R-:W-:Y:S02]  /*0270*/  ISETP.GE.U32.AND P1, PT, R5, 0x3, PT ;  /* 0x000000030500780c */ /* 0x000fe40003f26070 */
[----:B------:R-:W-:Y:S01]  /*0280*/  ISETP.NE.AND P0, PT, R2, 0x3, PT ;  /* 0x000000030200780c */ /* 0x000fe20003f05270 */
[----:B------:R-:W-:-:S12]  /*0290*/  IMAD.MOV.U32 R2, RZ, RZ, RZ ;  /* 0x000000ffff027224 */ /* 0x000fd800078e00ff */
[----:B------:R-:W-:Y:S05]  /*02a0*/  @!P0 BRA `(.L_x_3) ;  /* 0x0000000000348947 */ /* 0x000fea0003800000 */
[----:B------:R-:W0:Y:S01]  /*02b0*/  LDC.64 R6, c[0x0][0x380] ;  /* 0x0000e000ff067b82 */ /* 0x000e220000000a00 */
[----:B------:R-:W-:Y:S01]  /*02c0*/  VIADD R5, R5, 0x1 ;  /* 0x0000000105057836 */ /* 0x000fe20000000000 */
[----:B------:R-:W-:Y:S01]  /*02d0*/  MOV R2, RZ ;  /* 0x000000ff00027202 */ /* 0x000fe20000000f00 */
[----:B------:R-:W-:-:S03]  /*02e0*/  IMAD.MOV.U32 R12, RZ, RZ, R0 ;  /* 0x000000ffff0c7224 */ /* 0x000fc600078e0000 */
[----:B------:R-:W-:-:S04]  /*02f0*/  LOP3.LUT R5, R5, 0x3, RZ, 0xc0, !PT ;  /* 0x0000000305057812 */ /* 0x000fc800078ec0ff */
[----:B------:R-:W-:-:S07]  /*0300*/  IADD3 R8, PT, PT, -R5, RZ, RZ ;  /* 0x000000ff05087210 */ /* 0x000fce0007ffe1ff */
.L_x_4:
[----:B0-----:R-:W-:-:S06]  /*0310*/  IMAD.WIDE R4, R12, 0x4, R6 ;  /* 0x000000040c047825 */ /* 0x001fcc00078e0206 */
[----:B------:R-:W2:Y:S01]  /*0320*/  LDG.E R5, desc[UR4][R4.64] ;  /* 0x0000000404057981 */ /* 0x000ea2000c1e1900 */
[----:B------:R-:W-:Y:S01]  /*0330*/  VIADD R8, R8, 0x1 ;  /* 0x0000000108087836 */ /* 0x000fe20000000000 */
[----:B------:R-:W-:-:S04]  /*0340*/  IADD3 R12, PT, PT, R12, R3, RZ ;  /* 0x000000030c0c7210 */ /* 0x000fc80007ffe0ff */
[----:B------:R-:W-:Y:S01]  /*0350*/  ISETP.NE.AND P0, PT, R8, RZ, PT ;  /* 0x000000ff0800720c */ /* 0x000fe20003f05270 */
[----:B--2---:R-:W-:-:S12]  /*0360*/  FADD R2, R5, R2 ;  /* 0x0000000205027221 */ /* 0x004fd80000000000 */
[----:B------:R-:W-:Y:S05]  /*0370*/  @P0 BRA `(.L_x_4) ;  /* 0xfffffffc00e40947 */ /* 0x000fea000383ffff */
.L_x_3:
[----:B------:R-:W-:Y:S05]  /*0380*/  BSYNC.RECONVERGENT B1 ;  /* 0x0000000000017941 */ /* 0x000fea0003800200 */
.L_x_2:
[----:B------:R-:W-:Y:S05]  /*0390*/  @!P1 BRA `(.L_x_1) ;  /* 0x0000000000409947 */ /* 0x000fea0003800000 */
.L_x_5:
[----:B------:R-:W0:Y:S02]  /*03a0*/  LDC.64 R4, c[0x0][0x380] ;  /* 0x0000e000ff047b82 */ /* 0x000e240000000a00 */
[----:B0-----:R-:W-:-:S04]  /*03b0*/  IMAD.WIDE R10, R12, 0x4, R4 ;  /* 0x000000040c0a7825 */ /* 0x001fc800078e0204 */
[C---:B------:R-:W-:Y:S02]  /*03c0*/  IMAD.WIDE R4, R3.reuse, 0x4, R10 ;  /* 0x0000000403047825 */ /* 0x040fe400078e020a */
[----:B------:R-:W2:Y:S02]  /*03d0*/  LDG.E R11, desc[UR4][R10.64] ;  /* 0x000000040a0b7981 */ /* 0x000ea4000c1e1900 */
[C---:B------:R-:W-:Y:S02]  /*03e0*/  IMAD.WIDE R6, R3.reuse, 0x4, R4 ;  /* 0x0000000403067825 */ /* 0x040fe400078e0204 */
[----:B------:R-:W3:Y:S02]  /*03f0*/  LDG.E R5, desc[UR4][R4.64] ;  /* 0x0000000404057981 */ /* 0x000ee4000c1e1900 */
[C---:B------:R-:W-:Y:S02]  /*0400*/  IMAD.WIDE R8, R3.reuse, 0x4, R6 ;  /* 0x0000000403087825 */ /* 0x040fe400078e0206 */
[----:B------:R-:W4:Y:S04]  /*0410*/  LDG.E R7, desc[UR4][R6.64] ;  /* 0x0000000406077981 */ /* 0x000f28000c1e1900 */
[----:B------:R-:W5:Y:S01]  /*0420*/  LDG.E R9, desc[UR4][R8.64] ;  /* 0x0000000408097981 */ /* 0x000f62000c1e1900 */
[----:B------:R-:W-:-:S05]  /*0430*/  IMAD R12, R3, 0x4, R12 ;  /* 0x00000004030c7824 */ /* 0x000fca00078e020c */
[----:B------:R-:W-:Y:S01]  /*0440*/  ISETP.GE.AND P0, PT, R12, UR7, PT ;  /* 0x000000070c007c0c */ /* 0x000fe2000bf06270 */
[----:B--2---:R-:W-:-:S04]  /*0450*/  FADD R2, R11, R2 ;  /* 0x000000020b027221 */ /* 0x004fc80000000000 */
[----:B---3--:R-:W-:-:S04]  /*0460*/  FADD R2, R2, R5 ;  /* 0x0000000502027221 */ /* 0x008fc80000000000 */
[----:B----4-:R-:W-:-:S04]  /*0470*/  FADD R2, R2, R7 ;  /* 0x0000000702027221 */ /* 0x010fc80000000000 */
[----:B-----5:R-:W-:Y:S01]  /*0480*/  FADD R2, R2, R9 ;  /* 0x0000000902027221 */ /* 0x020fe20000000000 */
[----:B------:R-:W-:Y:S06]  /*0490*/  @!P0 BRA `(.L_x_5) ;  /* 0xfffffffc00c08947 */ /* 0x000fec000383ffff */
.L_x_1:
[----:B------:R-:W-:Y:S05]  /*04a0*/  BSYNC.RECONVERGENT B0 ;  /* 0x0000000000007941 */ /* 0x000fea0003800200 */
.L_x_0:
[----:B------:R-:W0:Y:S02]  /*04b0*/  LDC.64 R4, c[0x0][0x388] ;  /* 0x0000e200ff047b82 */ /* 0x000e240000000a00 */
[----:B0-----:R-:W-:-:S05]  /*04c0*/  IMAD.WIDE R4, R0, 0x4, R4 ;  /* 0x0000000400047825 */ /* 0x001fca00078e0204 */
[----:B------:R-:W-:Y:S01]  /*04d0*/  STG.E desc[UR4][R4.64], R2 ;  /* 0x0000000204007986 */ /* 0x000fe2000c101904 */
[----:B------:R-:W-:Y:S05]  /*04e0*/  EXIT ;  /* 0x000000000000794d */ /* 0x000fea0003800000 */
.L_x_6:
[----:B------:R-:W-:-:S00]  /*04f0*/  BRA `(.L_x_6) ;  /* 0xfffffffc00fc7947 */ /* 0x000fc0000383ffff */
[----:B------:R-:W-:-:S00]  /*0500*/  NOP ;  /* 0x0000000000007918 */ /* 0x000fc00000000000 */
[----:B------:R-:W-:-:S00]  /*0510*/  NOP ;  /* 0x0000000000007918 */ /* 0x000fc00000000000 */
[----:B------:R-:W-:-:S00]  /*0520*/  NOP ;  /* 0x0000000000007918 */ /* 0x000fc00000000000 */
[----:B------:R-:W-:-:S00]  /*0530*/  NOP ;  /* 0x0000000000007918 */ /* 0x000fc00000000000 */
[----:B------:R-:W-:-:S00]  /*0540*/  NOP ;  /* 0x0000000000007918 */ /* 0x000fc00000000000 */
[----:B------:R-:W-:-:S00]  /*0550*/  NOP ;  /* 0x0000000000007918 */ /* 0x000fc00000000000 */
[----:B------:R-:W-:-:S00]  /*0560*/  NOP ;  /* 0x0000000000007918 */ /* 0x000fc00000000000 */
[----:B------:R-:W-:-:S00]  /*0570*/  NOP ;  /* 0x0000000000007918 */ /* 0x000fc00000000000 */
.L_x_7:


//--------------------- .nv.shared.reserved.0     --------------------------
	.section	.nv.shared.reserved.0,"aw",@nobits
	.weak		__nv_reservedSMEM_offset_0_alias
	.size		__nv_reservedSMEM_offset_0_alias, 0, 64
	.other		__nv_reservedSMEM_offset_0_alias,@"STO_CUDA_RESERVED_SHARED STV_DEFAULT"
__nv_reservedSMEM_offset_0_alias:
	.zero		0
	.zero		64


//--------------------- .nv.constant0._Z11l1CacheTestPfS_ii --------------------------
	.section	.nv.constant0._Z11l1CacheTestPfS_ii,"a",@progbits
	.sectionflags	@""
	.align	4
.nv.constant0._Z11l1CacheTestPfS_ii:
	.zero		920


//--------------------- SYMBOLS --------------------------

	.type		.nv.reservedSmem.offset0,@object
	.size		.nv.reservedSmem.offset0,0x4
